//
// Generated by NVIDIA NVVM Compiler
//
// Compiler Build ID: CL-36424714
// Cuda compilation tools, release 13.0, V13.0.88
// Based on NVVM 20.0.0
//

.version 9.0
.target sm_100
.address_size 64

	// .globl	_Z9helloCUDAv
.extern .func  (.param .b32 func_retval0) vprintf
(
	.param .b64 vprintf_param_0,
	.param .b64 vprintf_param_1
)
;
.global .align 1 .b8 $str[95] = {72, 101, 108, 108, 111, 44, 32, 87, 111, 114, 108, 100, 33, 32, 73, 39, 109, 32, 116, 104, 114, 101, 97, 100, 32, 37, 100, 46, 32, 78, 117, 101, 115, 116, 114, 111, 32, 110, 111, 109, 98, 114, 101, 32, 101, 115, 32, 74, 111, 114, 103, 101, 32, 67, 97, 98, 97, 108, 108, 101, 114, 111, 115, 44, 32, 65, 108, 101, 32, 71, 117, 122, 109, 97, 110, 32, 121, 32, 69, 100, 117, 97, 114, 100, 111, 32, 82, 97, 109, 105, 114, 101, 122, 10};

.visible .entry _Z9helloCUDAv()
{
	.local .align 8 .b8 	__local_depot0[8];
	.reg .b64 	%SP;
	.reg .b64 	%SPL;
	.reg .b32 	%r<4>;
	.reg .b64 	%rd<5>;

	mov.u64 	%SPL, __local_depot0;
	cvta.local.u64 	%SP, %SPL;
	add.u64 	%rd1, %SP, 0;
	add.u64 	%rd2, %SPL, 0;
	mov.u32 	%r1, %tid.x;
	st.local.u32 	[%rd2], %r1;
	mov.u64 	%rd3, $str;
	cvta.global.u64 	%rd4, %rd3;
	{ // callseq 0, 0
	.param .b64 param0;
	st.param.b64 	[param0], %rd4;
	.param .b64 param1;
	st.param.b64 	[param1], %rd1;
	.param .b32 retval0;
	call.uni (retval0), 
	vprintf, 
	(
	param0, 
	param1
	);
	ld.param.b32 	%r2, [retval0];
	} // callseq 0
	ret;

}


// ===== COMPILED SASS (sm_100) =====

	.target	sm_100

	.elftype	@"ET_EXEC"


//--------------------- .note.nv.tkinfo           --------------------------
	.section	.note.nv.tkinfo,"",@"SHT_NOTE"
	.sectionflags	@"SHF_NOTE_NV_TKINFO"
	.tkinfo
        /*0018*/ 	.word	0x00000002
        /*0030*/ 	.string	""
        /*0030*/ 	.string	"ptxas"
        /*0030*/ 	.string	"Cuda compilation tools, release 13.0, V13.0.88"
        /*0030*/ 	.string	"Build cuda_13.0.r13.0/compiler.36424714_0"
        /*0030*/ 	.string	"-arch sm_100 -m 64 "



//--------------------- .note.nv.cuinfo           --------------------------
	.section	.note.nv.cuinfo,"",@"SHT_NOTE"
	.sectionflags	@"SHF_NOTE_NV_CUINFO"
        /*0018*/ 	.short	0x0002
        /*001a*/ 	.short	0x0064
        /*001c*/ 	.short	0x0082
	.zero		2


//--------------------- .nv.info                  --------------------------
	.section	.nv.info,"",@"SHT_CUDA_INFO"
	.align	4


	//----- nvinfo : EIATTR_REGCOUNT
	.align		4
        /*0000*/ 	.byte	0x04, 0x2f
        /*0002*/ 	.short	(.L_2 - .L_1)
	.align		4
.L_1:
        /*0004*/ 	.word	index@(_Z9helloCUDAv)
        /*0008*/ 	.word	0x00000018


	//----- nvinfo : EIATTR_FRAME_SIZE
	.align		4
.L_2:
        /*000c*/ 	.byte	0x04, 0x11
        /*000e*/ 	.short	(.L_4 - .L_3)
	.align		4
.L_3:
        /*0010*/ 	.word	index@(_Z9helloCUDAv)
        /*0014*/ 	.word	0x00000008


	//----- nvinfo : EIATTR_MIN_STACK_SIZE
	.align		4
.L_4:
        /*0018*/ 	.byte	0x04, 0x12
        /*001a*/ 	.short	(.L_6 - .L_5)
	.align		4
.L_5:
        /*001c*/ 	.word	index@(_Z9helloCUDAv)
        /*0020*/ 	.word	0x00000008
.L_6:


//--------------------- .nv.compat                --------------------------
	.section	.nv.compat,"",@"SHT_CUDA_COMPAT_INFO"
	.align	4
        /*0000*/ 	.byte	0x02, 0x09, 0x00, 0x00, 0x02, 0x02, 0x01, 0x00, 0x02, 0x05, 0x05, 0x00, 0x03, 0x07, 0x01, 0x01
        /*0010*/ 	.byte	0x02, 0x03, 0x00, 0x00, 0x02, 0x06, 0x01, 0x00, 0x04, 0x0b, 0x08, 0x00, 0x09, 0x00, 0x00, 0x00
        /*0020*/ 	.byte	0x00, 0x00, 0x00, 0x00


//--------------------- .nv.info._Z9helloCUDAv    --------------------------
	.section	.nv.info._Z9helloCUDAv,"",@"SHT_CUDA_INFO"
	.sectionflags	@""
	.align	4


	//----- nvinfo : EIATTR_CUDA_API_VERSION
	.align		4
        /*0000*/ 	.byte	0x04, 0x37
        /*0002*/ 	.short	(.L_8 - .L_7)
.L_7:
        /*0004*/ 	.word	0x00000082


	//----- nvinfo : EIATTR_SPARSE_MMA_MASK
	.align		4
.L_8:
        /*0008*/ 	.byte	0x03, 0x50
        /*000a*/ 	.short	0x0000


	//----- nvinfo : EIATTR_MAXREG_COUNT
	.align		4
        /*000c*/ 	.byte	0x03, 0x1b
        /*000e*/ 	.short	0x00ff


	//----- nvinfo : EIATTR_EXTERNS
	.align		4
        /*0010*/ 	.byte	0x04, 0x0f
        /*0012*/ 	.short	(.L_10 - .L_9)


	//   ....[0]....
	.align		4
.L_9:
        /*0014*/ 	.word	index@(vprintf)


	//----- nvinfo : EIATTR_MERCURY_ISA_VERSION
	.align		4
.L_10:
        /*0018*/ 	.byte	0x03, 0x5f
        /*001a*/ 	.short	0x0101


	//----- nvinfo : EIATTR_VRC_CTA_INIT_COUNT
	.align		4
        /*001c*/ 	.byte	0x02, 0x4a
	.zero		1
	.zero		1


	//----- nvinfo : EIATTR_SYSCALL_OFFSETS
	.align		4
        /*0020*/ 	.byte	0x04, 0x46
        /*0022*/ 	.short	(.L_12 - .L_11)


	//   ....[0]....
.L_11:
        /*0024*/ 	.word	0x000000e0


	//----- nvinfo : EIATTR_EXIT_INSTR_OFFSETS
	.align		4
.L_12:
        /*0028*/ 	.byte	0x04, 0x1c
        /*002a*/ 	.short	(.L_14 - .L_13)


	//   ....[0]....
.L_13:
        /*002c*/ 	.word	0x000000f0


	//----- nvinfo : EIATTR_SW_WAR
	.align		4
.L_14:
        /*0030*/ 	.byte	0x04, 0x36
        /*0032*/ 	.short	(.L_16 - .L_15)
.L_15:
        /*0034*/ 	.word	0x00000008
.L_16:


//--------------------- .nv.callgraph             --------------------------
	.section	.nv.callgraph,"",@"SHT_CUDA_CALLGRAPH"
	.align	4
	.sectionentsize	8
	.align		4
        /*0000*/ 	.word	0x00000000
	.align		4
        /*0004*/ 	.word	0xffffffff
	.align		4
        /*0008*/ 	.word	index@(_Z9helloCUDAv)
	.align		4
        /*000c*/ 	.word	index@(vprintf)
	.align		4
        /*0010*/ 	.word	0x00000000
	.align		4
        /*0014*/ 	.word	0xfffffffe
	.align		4
        /*0018*/ 	.word	0x00000000
	.align		4
        /*001c*/ 	.word	0xfffffffd
	.align		4
        /*0020*/ 	.word	0x00000000
	.align		4
        /*0024*/ 	.word	0xfffffffc


//--------------------- .nv.constant4             --------------------------
	.section	.nv.constant4,"a",@progbits
	.align	8
	.align		8
.nv.constant4:
        /*0000*/ 	.dword	vprintf
	.align		8
        /*0008*/ 	.dword	$str


//--------------------- .text._Z9helloCUDAv       --------------------------
	.section	.text._Z9helloCUDAv,"ax",@progbits
	.align	128
        .global         _Z9helloCUDAv
        .type           _Z9helloCUDAv,@function
        .size           _Z9helloCUDAv,(.L_x_2 - _Z9helloCUDAv)
        .other          _Z9helloCUDAv,@"STO_CUDA_ENTRY STV_DEFAULT"
_Z9helloCUDAv:
.text._Z9helloCUDAv:
[----:B------:R-:W0:Y:S01]  /*0000*/  LDC R1, c[0x0][0x37c] ;  /* 0x0000df00ff017b82 */ /* 0x000e220000000800 */
[----:B------:R-:W1:Y:S01]  /*0010*/  S2R R8, SR_TID.X ;  /* 0x0000000000087919 */ /* 0x000e620000002100 */
[----:B0-----:R-:W-:Y:S01]  /*0020*/  VIADD R1, R1, 0xfffffff8 ;  /* 0xfffffff801017836 */ /* 0x001fe20000000000 */
[----:B------:R-:W-:Y:S01]  /*0030*/  MOV R0, 0x0 ;  /* 0x0000000000007802 */ /* 0x000fe20000000f00 */
[----:B------:R-:W0:Y:S04]  /*0040*/  LDCU UR4, c[0x0][0x2f8] ;  /* 0x00005f00ff0477ac */ /* 0x000e280008000800 */
[----:B------:R2:W3:Y:S01]  /*0050*/  LDC.64 R2, c[0x4][R0] ;  /* 0x0100000000027b82 */ /* 0x0004e20000000a00 */
[----:B------:R-:W4:Y:S01]  /*0060*/  LDCU.64 UR6, c[0x4][0x8] ;  /* 0x01000100ff0677ac */ /* 0x000f220008000a00 */
[----:B------:R-:W5:Y:S01]  /*0070*/  LDCU UR5, c[0x0][0x2fc] ;  /* 0x00005f80ff0577ac */ /* 0x000f620008000800 */
[----:B0-----:R-:W-:Y:S01]  /*0080*/  IADD3 R6, P0, PT, R1, UR4, RZ ;  /* 0x0000000401067c10 */ /* 0x001fe2000ff1e0ff */
[----:B----4-:R-:W-:Y:S01]  /*0090*/  IMAD.U32 R4, RZ, RZ, UR6 ;  /* 0x00000006ff047e24 */ /* 0x010fe2000f8e00ff */
[----:B------:R-:W-:-:S03]  /*00a0*/  MOV R5, UR7 ;  /* 0x0000000700057c02 */ /* 0x000fc60008000f00 */
[----:B-----5:R-:W-:Y:S01]  /*00b0*/  IMAD.X R7, RZ, RZ, UR5, P0 ;  /* 0x00000005ff077e24 */ /* 0x020fe200080e06ff */
[----:B-1----:R2:W-:Y:S07]  /*00c0*/  STL [R1], R8 ;  /* 0x0000000801007387 */ /* 0x0025ee0000100800 */
[----:B------:R-:W-:-:S07]  /*00d0*/  LEPC R20, `(.L_x_0) ;  /* 0x000000001014794e */ /* 0x000fce0000000000 */
[----:B--23--:R-:W-:Y:S05]  /*00e0*/  CALL.ABS.NOINC R2 ;  /* 0x0000000002007343 */ /* 0x00cfea0003c00000 */
.L_x_0:
[----:B------:R-:W-:Y:S05]  /*00f0*/  EXIT ;  /* 0x000000000000794d */ /* 0x000fea0003800000 */
.L_x_1:
[----:B------:R-:W-:-:S00]  /*0100*/  BRA `(.L_x_1) ;  /* 0xfffffffc00fc7947 */ /* 0x000fc0000383ffff */
[----:B------:R-:W-:-:S00]  /*0110*/  NOP ;  /* 0x0000000000007918 */ /* 0x000fc00000000000 */
        /* <DEDUP_REMOVED lines=14> */
.L_x_2:


//--------------------- .nv.global.init           --------------------------
	.section	.nv.global.init,"aw",@progbits
.nv.global.init:
	.type		$str,@object
	.size		$str,(.L_0 - $str)
$str:
        /*0000*/ 	.byte	0x48, 0x65, 0x6c, 0x6c, 0x6f, 0x2c, 0x20, 0x57, 0x6f, 0x72, 0x6c, 0x64, 0x21, 0x20, 0x49, 0x27
        /*0010*/ 	.byte	0x6d, 0x20, 0x74, 0x68, 0x72, 0x65, 0x61, 0x64, 0x20, 0x25, 0x64, 0x2e, 0x20, 0x4e, 0x75, 0x65
        /*0020*/ 	.byte	0x73, 0x74, 0x72, 0x6f, 0x20, 0x6e, 0x6f, 0x6d, 0x62, 0x72, 0x65, 0x20, 0x65, 0x73, 0x20, 0x4a
        /*0030*/ 	.byte	0x6f, 0x72, 0x67, 0x65, 0x20, 0x43, 0x61, 0x62, 0x61, 0x6c, 0x6c, 0x65, 0x72, 0x6f, 0x73, 0x2c
        /*0040*/ 	.byte	0x20, 0x41, 0x6c, 0x65, 0x20, 0x47, 0x75, 0x7a, 0x6d, 0x61, 0x6e, 0x20, 0x79, 0x20, 0x45, 0x64
        /*0050*/ 	.byte	0x75, 0x61, 0x72, 0x64, 0x6f, 0x20, 0x52, 0x61, 0x6d, 0x69, 0x72, 0x65, 0x7a, 0x0a, 0x00
.L_0:


//--------------------- .nv.shared.reserved.0     --------------------------
	.section	.nv.shared.reserved.0,"aw",@nobits
	.weak		__nv_reservedSMEM_offset_0_alias
	.size		__nv_reservedSMEM_offset_0_alias, 0, 64
	.other		__nv_reservedSMEM_offset_0_alias,@"STO_CUDA_RESERVED_SHARED STV_DEFAULT"
__nv_reservedSMEM_offset_0_alias:
	.zero		0
	.zero		64


//--------------------- .nv.constant0._Z9helloCUDAv --------------------------
	.section	.nv.constant0._Z9helloCUDAv,"a",@progbits
	.sectionflags	@""
	.align	4
.nv.constant0._Z9helloCUDAv:
	.zero		896


//--------------------- SYMBOLS --------------------------

	.type		.nv.reservedSmem.offset0,@object
	.size		.nv.reservedSmem.offset0,0x4
	.type		vprintf,@function
